//
// Generated by NVIDIA NVVM Compiler
//
// Compiler Build ID: CL-36424714
// Cuda compilation tools, release 13.0, V13.0.88
// Based on NVVM 20.0.0
//

.version 9.0
.target sm_100
.address_size 64

	// .globl	_Z14bfs_bitmap_gpuPKiS0_S0_iPiS1_S1_i

.visible .entry _Z14bfs_bitmap_gpuPKiS0_S0_iPiS1_S1_i(
	.param .u64 .ptr .align 1 _Z14bfs_bitmap_gpuPKiS0_S0_iPiS1_S1_i_param_0,
	.param .u64 .ptr .align 1 _Z14bfs_bitmap_gpuPKiS0_S0_iPiS1_S1_i_param_1,
	.param .u64 .ptr .align 1 _Z14bfs_bitmap_gpuPKiS0_S0_iPiS1_S1_i_param_2,
	.param .u32 _Z14bfs_bitmap_gpuPKiS0_S0_iPiS1_S1_i_param_3,
	.param .u64 .ptr .align 1 _Z14bfs_bitmap_gpuPKiS0_S0_iPiS1_S1_i_param_4,
	.param .u64 .ptr .align 1 _Z14bfs_bitmap_gpuPKiS0_S0_iPiS1_S1_i_param_5,
	.param .u64 .ptr .align 1 _Z14bfs_bitmap_gpuPKiS0_S0_iPiS1_S1_i_param_6,
	.param .u32 _Z14bfs_bitmap_gpuPKiS0_S0_iPiS1_S1_i_param_7
)
{
	.reg .pred 	%p<13>;
	.reg .b32 	%r<45>;
	.reg .b64 	%rd<47>;

	ld.param.u64 	%rd7, [_Z14bfs_bitmap_gpuPKiS0_S0_iPiS1_S1_i_param_0];
	ld.param.u64 	%rd9, [_Z14bfs_bitmap_gpuPKiS0_S0_iPiS1_S1_i_param_1];
	ld.param.u64 	%rd8, [_Z14bfs_bitmap_gpuPKiS0_S0_iPiS1_S1_i_param_2];
	ld.param.u32 	%r23, [_Z14bfs_bitmap_gpuPKiS0_S0_iPiS1_S1_i_param_3];
	ld.param.u64 	%rd10, [_Z14bfs_bitmap_gpuPKiS0_S0_iPiS1_S1_i_param_4];
	ld.param.u64 	%rd11, [_Z14bfs_bitmap_gpuPKiS0_S0_iPiS1_S1_i_param_5];
	ld.param.u64 	%rd12, [_Z14bfs_bitmap_gpuPKiS0_S0_iPiS1_S1_i_param_6];
	ld.param.u32 	%r22, [_Z14bfs_bitmap_gpuPKiS0_S0_iPiS1_S1_i_param_7];
	cvta.to.global.u64 	%rd1, %rd11;
	cvta.to.global.u64 	%rd2, %rd12;
	cvta.to.global.u64 	%rd3, %rd10;
	cvta.to.global.u64 	%rd4, %rd9;
	mov.u32 	%r24, %ctaid.x;
	mov.u32 	%r25, %ntid.x;
	mov.u32 	%r26, %tid.x;
	mad.lo.s32 	%r1, %r24, %r25, %r26;
	setp.ge.s32 	%p1, %r1, %r23;
	@%p1 bra 	$L__BB0_19;
	cvta.to.global.u64 	%rd13, %rd8;
	mul.wide.s32 	%rd14, %r1, 4;
	add.s64 	%rd15, %rd13, %rd14;
	ld.global.u32 	%r27, [%rd15];
	setp.eq.s32 	%p2, %r27, 0;
	@%p2 bra 	$L__BB0_19;
	cvta.to.global.u64 	%rd16, %rd7;
	add.s64 	%rd18, %rd16, %rd14;
	ld.global.u32 	%r2, [%rd18];
	ld.global.u32 	%r3, [%rd18+4];
	setp.ge.s32 	%p3, %r2, %r3;
	@%p3 bra 	$L__BB0_19;
	add.s32 	%r4, %r22, 1;
	sub.s32 	%r28, %r3, %r2;
	and.b32  	%r5, %r28, 3;
	setp.eq.s32 	%p4, %r5, 0;
	mov.u32 	%r42, %r2;
	@%p4 bra 	$L__BB0_8;
	neg.s32 	%r40, %r5;
	mov.u32 	%r42, %r2;
$L__BB0_5:
	.pragma "nounroll";
	mul.wide.s32 	%rd19, %r42, 4;
	add.s64 	%rd20, %rd4, %rd19;
	ld.global.u32 	%r9, [%rd20];
	mul.wide.s32 	%rd21, %r9, 4;
	add.s64 	%rd22, %rd3, %rd21;
	atom.global.exch.b32 	%r29, [%rd22], 1;
	setp.ne.s32 	%p5, %r29, 0;
	@%p5 bra 	$L__BB0_7;
	add.s64 	%rd24, %rd2, %rd21;
	st.global.u32 	[%rd24], %r4;
	add.s64 	%rd25, %rd1, %rd21;
	mov.b32 	%r30, 1;
	st.global.u32 	[%rd25], %r30;
$L__BB0_7:
	add.s32 	%r42, %r42, 1;
	add.s32 	%r40, %r40, 1;
	setp.ne.s32 	%p6, %r40, 0;
	@%p6 bra 	$L__BB0_5;
$L__BB0_8:
	sub.s32 	%r31, %r2, %r3;
	setp.gt.u32 	%p7, %r31, -4;
	@%p7 bra 	$L__BB0_19;
	sub.s32 	%r43, %r42, %r3;
	add.s64 	%rd5, %rd4, 8;
$L__BB0_10:
	mul.wide.s32 	%rd26, %r42, 4;
	add.s64 	%rd6, %rd5, %rd26;
	ld.global.u32 	%r16, [%rd6+-8];
	mul.wide.s32 	%rd27, %r16, 4;
	add.s64 	%rd28, %rd3, %rd27;
	atom.global.exch.b32 	%r32, [%rd28], 1;
	setp.ne.s32 	%p8, %r32, 0;
	@%p8 bra 	$L__BB0_12;
	add.s64 	%rd30, %rd2, %rd27;
	st.global.u32 	[%rd30], %r4;
	add.s64 	%rd31, %rd1, %rd27;
	mov.b32 	%r33, 1;
	st.global.u32 	[%rd31], %r33;
$L__BB0_12:
	ld.global.u32 	%r17, [%rd6+-4];
	mul.wide.s32 	%rd32, %r17, 4;
	add.s64 	%rd33, %rd3, %rd32;
	atom.global.exch.b32 	%r34, [%rd33], 1;
	setp.ne.s32 	%p9, %r34, 0;
	@%p9 bra 	$L__BB0_14;
	add.s64 	%rd35, %rd2, %rd32;
	st.global.u32 	[%rd35], %r4;
	add.s64 	%rd36, %rd1, %rd32;
	mov.b32 	%r35, 1;
	st.global.u32 	[%rd36], %r35;
$L__BB0_14:
	ld.global.u32 	%r18, [%rd6];
	mul.wide.s32 	%rd37, %r18, 4;
	add.s64 	%rd38, %rd3, %rd37;
	atom.global.exch.b32 	%r36, [%rd38], 1;
	setp.ne.s32 	%p10, %r36, 0;
	@%p10 bra 	$L__BB0_16;
	add.s64 	%rd40, %rd2, %rd37;
	st.global.u32 	[%rd40], %r4;
	add.s64 	%rd41, %rd1, %rd37;
	mov.b32 	%r37, 1;
	st.global.u32 	[%rd41], %r37;
$L__BB0_16:
	ld.global.u32 	%r19, [%rd6+4];
	mul.wide.s32 	%rd42, %r19, 4;
	add.s64 	%rd43, %rd3, %rd42;
	atom.global.exch.b32 	%r38, [%rd43], 1;
	setp.ne.s32 	%p11, %r38, 0;
	@%p11 bra 	$L__BB0_18;
	add.s64 	%rd45, %rd2, %rd42;
	st.global.u32 	[%rd45], %r4;
	add.s64 	%rd46, %rd1, %rd42;
	mov.b32 	%r39, 1;
	st.global.u32 	[%rd46], %r39;
$L__BB0_18:
	add.s32 	%r42, %r42, 4;
	add.s32 	%r43, %r43, 4;
	setp.ne.s32 	%p12, %r43, 0;
	@%p12 bra 	$L__BB0_10;
$L__BB0_19:
	ret;

}


// ===== COMPILED SASS (sm_100) =====

	.target	sm_100

	.elftype	@"ET_EXEC"


//--------------------- .note.nv.tkinfo           --------------------------
	.section	.note.nv.tkinfo,"",@"SHT_NOTE"
	.sectionflags	@"SHF_NOTE_NV_TKINFO"
	.tkinfo
        /*0018*/ 	.word	0x00000002
        /*0030*/ 	.string	""
        /*0030*/ 	.string	"ptxas"
        /*0030*/ 	.string	"Cuda compilation tools, release 13.0, V13.0.88"
        /*0030*/ 	.string	"Build cuda_13.0.r13.0/compiler.36424714_0"
        /*0030*/ 	.string	"-arch sm_100 -m 64 "



//--------------------- .note.nv.cuinfo           --------------------------
	.section	.note.nv.cuinfo,"",@"SHT_NOTE"
	.sectionflags	@"SHF_NOTE_NV_CUINFO"
        /*0018*/ 	.short	0x0002
        /*001a*/ 	.short	0x0064
        /*001c*/ 	.short	0x0082
	.zero		2


//--------------------- .nv.info                  --------------------------
	.section	.nv.info,"",@"SHT_CUDA_INFO"
	.align	4


	//----- nvinfo : EIATTR_REGCOUNT
	.align		4
        /*0000*/ 	.byte	0x04, 0x2f
        /*0002*/ 	.short	(.L_1 - .L_0)
	.align		4
.L_0:
        /*0004*/ 	.word	index@(_Z14bfs_bitmap_gpuPKiS0_S0_iPiS1_S1_i)
        /*0008*/ 	.word	0x00000016


	//----- nvinfo : EIATTR_FRAME_SIZE
	.align		4
.L_1:
        /*000c*/ 	.byte	0x04, 0x11
        /*000e*/ 	.short	(.L_3 - .L_2)
	.align		4
.L_2:
        /*0010*/ 	.word	index@(_Z14bfs_bitmap_gpuPKiS0_S0_iPiS1_S1_i)
        /*0014*/ 	.word	0x00000000


	//----- nvinfo : EIATTR_MIN_STACK_SIZE
	.align		4
.L_3:
        /*0018*/ 	.byte	0x04, 0x12
        /*001a*/ 	.short	(.L_5 - .L_4)
	.align		4
.L_4:
        /*001c*/ 	.word	index@(_Z14bfs_bitmap_gpuPKiS0_S0_iPiS1_S1_i)
        /*0020*/ 	.word	0x00000000
.L_5:


//--------------------- .nv.compat                --------------------------
	.section	.nv.compat,"",@"SHT_CUDA_COMPAT_INFO"
	.align	4
        /*0000*/ 	.byte	0x02, 0x09, 0x00, 0x00, 0x02, 0x02, 0x01, 0x00, 0x02, 0x05, 0x05, 0x00, 0x03, 0x07, 0x01, 0x01
        /*0010*/ 	.byte	0x02, 0x03, 0x00, 0x00, 0x02, 0x06, 0x01, 0x00, 0x04, 0x0b, 0x08, 0x00, 0x09, 0x00, 0x00, 0x00
        /*0020*/ 	.byte	0x00, 0x00, 0x00, 0x00


//--------------------- .nv.info._Z14bfs_bitmap_gpuPKiS0_S0_iPiS1_S1_i --------------------------
	.section	.nv.info._Z14bfs_bitmap_gpuPKiS0_S0_iPiS1_S1_i,"",@"SHT_CUDA_INFO"
	.sectionflags	@""
	.align	4


	//----- nvinfo : EIATTR_CUDA_API_VERSION
	.align		4
        /*0000*/ 	.byte	0x04, 0x37
        /*0002*/ 	.short	(.L_7 - .L_6)
.L_6:
        /*0004*/ 	.word	0x00000082


	//----- nvinfo : EIATTR_KPARAM_INFO
	.align		4
.L_7:
        /*0008*/ 	.byte	0x04, 0x17
        /*000a*/ 	.short	(.L_9 - .L_8)
.L_8:
        /*000c*/ 	.word	0x00000000
        /*0010*/ 	.short	0x0007
        /*0012*/ 	.short	0x0038
        /*0014*/ 	.byte	0x00, 0xf0, 0x11, 0x00


	//----- nvinfo : EIATTR_KPARAM_INFO
	.align		4
.L_9:
        /*0018*/ 	.byte	0x04, 0x17
        /*001a*/ 	.short	(.L_11 - .L_10)
.L_10:
        /*001c*/ 	.word	0x00000000
        /*0020*/ 	.short	0x0006
        /*0022*/ 	.short	0x0030
        /*0024*/ 	.byte	0x00, 0xf5, 0x21, 0x00


	//----- nvinfo : EIATTR_KPARAM_INFO
	.align		4
.L_11:
        /*0028*/ 	.byte	0x04, 0x17
        /*002a*/ 	.short	(.L_13 - .L_12)
.L_12:
        /*002c*/ 	.word	0x00000000
        /*0030*/ 	.short	0x0005
        /*0032*/ 	.short	0x0028
        /*0034*/ 	.byte	0x00, 0xf5, 0x21, 0x00


	//----- nvinfo : EIATTR_KPARAM_INFO
	.align		4
.L_13:
        /*0038*/ 	.byte	0x04, 0x17
        /*003a*/ 	.short	(.L_15 - .L_14)
.L_14:
        /*003c*/ 	.word	0x00000000
        /*0040*/ 	.short	0x0004
        /*0042*/ 	.short	0x0020
        /*0044*/ 	.byte	0x00, 0xf5, 0x21, 0x00


	//----- nvinfo : EIATTR_KPARAM_INFO
	.align		4
.L_15:
        /*0048*/ 	.byte	0x04, 0x17
        /*004a*/ 	.short	(.L_17 - .L_16)
.L_16:
        /*004c*/ 	.word	0x00000000
        /*0050*/ 	.short	0x0003
        /*0052*/ 	.short	0x0018
        /*0054*/ 	.byte	0x00, 0xf0, 0x11, 0x00


	//----- nvinfo : EIATTR_KPARAM_INFO
	.align		4
.L_17:
        /*0058*/ 	.byte	0x04, 0x17
        /*005a*/ 	.short	(.L_19 - .L_18)
.L_18:
        /*005c*/ 	.word	0x00000000
        /*0060*/ 	.short	0x0002
        /*0062*/ 	.short	0x0010
        /*0064*/ 	.byte	0x00, 0xf5, 0x21, 0x00


	//----- nvinfo : EIATTR_KPARAM_INFO
	.align		4
.L_19:
        /*0068*/ 	.byte	0x04, 0x17
        /*006a*/ 	.short	(.L_21 - .L_20)
.L_20:
        /*006c*/ 	.word	0x00000000
        /*0070*/ 	.short	0x0001
        /*0072*/ 	.short	0x0008
        /*0074*/ 	.byte	0x00, 0xf5, 0x21, 0x00


	//----- nvinfo : EIATTR_KPARAM_INFO
	.align		4
.L_21:
        /*0078*/ 	.byte	0x04, 0x17
        /*007a*/ 	.short	(.L_23 - .L_22)
.L_22:
        /*007c*/ 	.word	0x00000000
        /*0080*/ 	.short	0x0000
        /*0082*/ 	.short	0x0000
        /*0084*/ 	.byte	0x00, 0xf5, 0x21, 0x00


	//----- nvinfo : EIATTR_SPARSE_MMA_MASK
	.align		4
.L_23:
        /*0088*/ 	.byte	0x03, 0x50
        /*008a*/ 	.short	0x0000


	//----- nvinfo : EIATTR_MAXREG_COUNT
	.align		4
        /*008c*/ 	.byte	0x03, 0x1b
        /*008e*/ 	.short	0x00ff


	//----- nvinfo : EIATTR_MERCURY_ISA_VERSION
	.align		4
        /*0090*/ 	.byte	0x03, 0x5f
        /*0092*/ 	.short	0x0101


	//----- nvinfo : EIATTR_VRC_CTA_INIT_COUNT
	.align		4
        /*0094*/ 	.byte	0x02, 0x4a
	.zero		1
	.zero		1


	//----- nvinfo : EIATTR_EXIT_INSTR_OFFSETS
	.align		4
        /*0098*/ 	.byte	0x04, 0x1c
        /*009a*/ 	.short	(.L_25 - .L_24)


	//   ....[0]....
.L_24:
        /*009c*/ 	.word	0x00000070


	//   ....[1]....
        /*00a0*/ 	.word	0x000000d0


	//   ....[2]....
        /*00a4*/ 	.word	0x00000130


	//   ....[3]....
        /*00a8*/ 	.word	0x00000300


	//   ....[4]....
        /*00ac*/ 	.word	0x00000660


	//----- nvinfo : EIATTR_CRS_STACK_SIZE
	.align		4
.L_25:
        /*00b0*/ 	.byte	0x04, 0x1e
        /*00b2*/ 	.short	(.L_27 - .L_26)
.L_26:
        /*00b4*/ 	.word	0x00000000


	//----- nvinfo : EIATTR_CBANK_PARAM_SIZE
	.align		4
.L_27:
        /*00b8*/ 	.byte	0x03, 0x19
        /*00ba*/ 	.short	0x003c


	//----- nvinfo : EIATTR_PARAM_CBANK
	.align		4
        /*00bc*/ 	.byte	0x04, 0x0a
        /*00be*/ 	.short	(.L_29 - .L_28)
	.align		4
.L_28:
        /*00c0*/ 	.word	index@(.nv.constant0._Z14bfs_bitmap_gpuPKiS0_S0_iPiS1_S1_i)
        /*00c4*/ 	.short	0x0380
        /*00c6*/ 	.short	0x003c


	//----- nvinfo : EIATTR_SW_WAR
	.align		4
.L_29:
        /*00c8*/ 	.byte	0x04, 0x36
        /*00ca*/ 	.short	(.L_31 - .L_30)
.L_30:
        /*00cc*/ 	.word	0x00000008
.L_31:


//--------------------- .nv.callgraph             --------------------------
	.section	.nv.callgraph,"",@"SHT_CUDA_CALLGRAPH"
	.align	4
	.sectionentsize	8
	.align		4
        /*0000*/ 	.word	0x00000000
	.align		4
        /*0004*/ 	.word	0xffffffff
	.align		4
        /*0008*/ 	.word	0x00000000
	.align		4
        /*000c*/ 	.word	0xfffffffe
	.align		4
        /*0010*/ 	.word	0x00000000
	.align		4
        /*0014*/ 	.word	0xfffffffd
	.align		4
        /*0018*/ 	.word	0x00000000
	.align		4
        /*001c*/ 	.word	0xfffffffc


//--------------------- .text._Z14bfs_bitmap_gpuPKiS0_S0_iPiS1_S1_i --------------------------
	.section	.text._Z14bfs_bitmap_gpuPKiS0_S0_iPiS1_S1_i,"ax",@progbits
	.align	128
        .global         _Z14bfs_bitmap_gpuPKiS0_S0_iPiS1_S1_i
        .type           _Z14bfs_bitmap_gpuPKiS0_S0_iPiS1_S1_i,@function
        .size           _Z14bfs_bitmap_gpuPKiS0_S0_iPiS1_S1_i,(.L_x_5 - _Z14bfs_bitmap_gpuPKiS0_S0_iPiS1_S1_i)
        .other          _Z14bfs_bitmap_gpuPKiS0_S0_iPiS1_S1_i,@"STO_CUDA_ENTRY STV_DEFAULT"
_Z14bfs_bitmap_gpuPKiS0_S0_iPiS1_S1_i:
.text._Z14bfs_bitmap_gpuPKiS0_S0_iPiS1_S1_i:
[----:B------:R-:W-:Y:S01]  /*0000*/  LDC R1, c[0x0][0x37c] ;  /* 0x0000df00ff017b82 */ /* 0x000fe20000000800 */
[----:B------:R-:W0:Y:S07]  /*0010*/  S2R R0, SR_TID.X ;  /* 0x0000000000007919 */ /* 0x000e2e0000002100 */
[----:B------:R-:W0:Y:S01]  /*0020*/  S2UR UR4, SR_CTAID.X ;  /* 0x00000000000479c3 */ /* 0x000e220000002500 */
[----:B------:R-:W1:Y:S07]  /*0030*/  LDCU UR5, c[0x0][0x398] ;  /* 0x00007300ff0577ac */ /* 0x000e6e0008000800 */
[----:B------:R-:W0:Y:S02]  /*0040*/  LDC R7, c[0x0][0x360] ;  /* 0x0000d800ff077b82 */ /* 0x000e240000000800 */
[----:B0-----:R-:W-:-:S05]  /*0050*/  IMAD R7, R7, UR4, R0 ;  /* 0x0000000407077c24 */ /* 0x001fca000f8e0200 */
[----:B-1----:R-:W-:-:S13]  /*0060*/  ISETP.GE.AND P0, PT, R7, UR5, PT ;  /* 0x0000000507007c0c */ /* 0x002fda000bf06270 */
[----:B------:R-:W-:Y:S05]  /*0070*/  @P0 EXIT ;  /* 0x000000000000094d */ /* 0x000fea0003800000 */
[----:B------:R-:W0:Y:S01]  /*0080*/  LDC.64 R2, c[0x0][0x390] ;  /* 0x0000e400ff027b82 */ /* 0x000e220000000a00 */
[----:B------:R-:W1:Y:S01]  /*0090*/  LDCU.64 UR6, c[0x0][0x358] ;  /* 0x00006b00ff0677ac */ /* 0x000e620008000a00 */
[----:B0-----:R-:W-:-:S06]  /*00a0*/  IMAD.WIDE R2, R7, 0x4, R2 ;  /* 0x0000000407027825 */ /* 0x001fcc00078e0202 */
[----:B-1----:R-:W2:Y:S02]  /*00b0*/  LDG.E R2, desc[UR6][R2.64] ;  /* 0x0000000602027981 */ /* 0x002ea4000c1e1900 */
[----:B--2---:R-:W-:-:S13]  /*00c0*/  ISETP.NE.AND P0, PT, R2, RZ, PT ;  /* 0x000000ff0200720c */ /* 0x004fda0003f05270 */
[----:B------:R-:W-:Y:S05]  /*00d0*/  @!P0 EXIT ;  /* 0x000000000000894d */ /* 0x000fea0003800000 */
[----:B------:R-:W0:Y:S02]  /*00e0*/  LDC.64 R4, c[0x0][0x380] ;  /* 0x0000e000ff047b82 */ /* 0x000e240000000a00 */
[----:B0-----:R-:W-:-:S05]  /*00f0*/  IMAD.WIDE R4, R7, 0x4, R4 ;  /* 0x0000000407047825 */ /* 0x001fca00078e0204 */
[----:B------:R-:W2:Y:S04]  /*0100*/  LDG.E R0, desc[UR6][R4.64] ;  /* 0x0000000604007981 */ /* 0x000ea8000c1e1900 */
[----:B------:R-:W2:Y:S02]  /*0110*/  LDG.E R3, desc[UR6][R4.64+0x4] ;  /* 0x0000040604037981 */ /* 0x000ea4000c1e1900 */
[----:B--2---:R-:W-:-:S13]  /*0120*/  ISETP.GE.AND P0, PT, R0, R3, PT ;  /* 0x000000030000720c */ /* 0x004fda0003f06270 */
[----:B------:R-:W-:Y:S05]  /*0130*/  @P0 EXIT ;  /* 0x000000000000094d */ /* 0x000fea0003800000 */
[----:B------:R-:W0:Y:S01]  /*0140*/  LDC R4, c[0x0][0x3b8] ;  /* 0x0000ee00ff047b82 */ /* 0x000e220000000800 */
[CC--:B------:R-:W-:Y:S01]  /*0150*/  IADD3 R2, PT, PT, -R0.reuse, R3.reuse, RZ ;  /* 0x0000000300027210 */ /* 0x0c0fe20007ffe1ff */
[----:B------:R-:W-:Y:S01]  /*0160*/  BSSY.RECONVERGENT B0, `(.L_x_0) ;  /* 0x0000019000007945 */ /* 0x000fe20003800200 */
[----:B------:R-:W-:Y:S02]  /*0170*/  IADD3 R5, PT, PT, R0, -R3, RZ ;  /* 0x8000000300057210 */ /* 0x000fe40007ffe0ff */
[----:B------:R-:W-:Y:S02]  /*0180*/  LOP3.LUT P1, R8, R2, 0x3, RZ, 0xc0, !PT ;  /* 0x0000000302087812 */ /* 0x000fe4000782c0ff */
[----:B------:R-:W-:Y:S02]  /*0190*/  ISETP.GT.U32.AND P0, PT, R5, -0x4, PT ;  /* 0xfffffffc0500780c */ /* 0x000fe40003f04070 */
[----:B0-----:R-:W-:-:S09]  /*01a0*/  IADD3 R2, PT, PT, R4, 0x1, RZ ;  /* 0x0000000104027810 */ /* 0x001fd20007ffe0ff */
[----:B------:R-:W-:Y:S05]  /*01b0*/  @!P1 BRA `(.L_x_1) ;  /* 0x00000000004c9947 */ /* 0x000fea0003800000 */
[----:B------:R-:W0:Y:S01]  /*01c0*/  LDC.64 R4, c[0x0][0x3a0] ;  /* 0x0000e800ff047b82 */ /* 0x000e220000000a00 */
[----:B------:R-:W-:-:S07]  /*01d0*/  IADD3 R16, PT, PT, -R8, RZ, RZ ;  /* 0x000000ff08107210 */ /* 0x000fce0007ffe1ff */
[----:B------:R-:W1:Y:S02]  /*01e0*/  LDC.64 R6, c[0x0][0x388] ;  /* 0x0000e200ff067b82 */ /* 0x000e640000000a00 */
.L_x_2:
[----:B-1----:R-:W-:-:S06]  /*01f0*/  IMAD.WIDE R8, R0, 0x4, R6 ;  /* 0x0000000400087825 */ /* 0x002fcc00078e0206 */
[----:B------:R-:W0:Y:S01]  /*0200*/  LDG.E R9, desc[UR6][R8.64] ;  /* 0x0000000608097981 */ /* 0x000e22000c1e1900 */
[----:B------:R-:W-:Y:S02]  /*0210*/  HFMA2 R17, -RZ, RZ, 0, 5.9604644775390625e-08 ;  /* 0x00000001ff117431 */ /* 0x000fe400000001ff */
[----:B0-----:R-:W-:-:S06]  /*0220*/  IMAD.WIDE R10, R9, 0x4, R4 ;  /* 0x00000004090a7825 */ /* 0x001fcc00078e0204 */
[----:B------:R-:W2:Y:S01]  /*0230*/  ATOMG.E.EXCH.STRONG.GPU PT, R10, desc[UR6][R10.64], R17 ;  /* 0x800000110a0a79a8 */ /* 0x000ea2000c1ef106 */
[----:B------:R-:W-:Y:S01]  /*0240*/  VIADD R16, R16, 0x1 ;  /* 0x0000000110107836 */ /* 0x000fe20000000000 */
[----:B------:R-:W-:Y:S02]  /*0250*/  IADD3 R0, PT, PT, R0, 0x1, RZ ;  /* 0x0000000100007810 */ /* 0x000fe40007ffe0ff */
[----:B--2---:R-:W-:-:S13]  /*0260*/  ISETP.NE.AND P1, PT, R10, RZ, PT ;  /* 0x000000ff0a00720c */ /* 0x004fda0003f25270 */
[----:B------:R-:W0:Y:S08]  /*0270*/  @!P1 LDC.64 R12, c[0x0][0x3b0] ;  /* 0x0000ec00ff0c9b82 */ /* 0x000e300000000a00 */
[----:B------:R-:W1:Y:S01]  /*0280*/  @!P1 LDC.64 R14, c[0x0][0x3a8] ;  /* 0x0000ea00ff0e9b82 */ /* 0x000e620000000a00 */
[----:B0-----:R-:W-:-:S05]  /*0290*/  @!P1 IMAD.WIDE R12, R9, 0x4, R12 ;  /* 0x00000004090c9825 */ /* 0x001fca00078e020c */
[----:B------:R2:W-:Y:S01]  /*02a0*/  @!P1 STG.E desc[UR6][R12.64], R2 ;  /* 0x000000020c009986 */ /* 0x0005e2000c101906 */
[----:B-1----:R-:W-:-:S05]  /*02b0*/  @!P1 IMAD.WIDE R14, R9, 0x4, R14 ;  /* 0x00000004090e9825 */ /* 0x002fca00078e020e */
[----:B------:R2:W-:Y:S01]  /*02c0*/  @!P1 STG.E desc[UR6][R14.64], R17 ;  /* 0x000000110e009986 */ /* 0x0005e2000c101906 */
[----:B------:R-:W-:-:S13]  /*02d0*/  ISETP.NE.AND P1, PT, R16, RZ, PT ;  /* 0x000000ff1000720c */ /* 0x000fda0003f25270 */
[----:B--2---:R-:W-:Y:S05]  /*02e0*/  @P1 BRA `(.L_x_2) ;  /* 0xfffffffc00c01947 */ /* 0x004fea000383ffff */
.L_x_1:
[----:B------:R-:W-:Y:S05]  /*02f0*/  BSYNC.RECONVERGENT B0 ;  /* 0x0000000000007941 */ /* 0x000fea0003800200 */
.L_x_0:
[----:B------:R-:W-:Y:S05]  /*0300*/  @P0 EXIT ;  /* 0x000000000000094d */ /* 0x000fea0003800000 */
[----:B------:R-:W0:Y:S01]  /*0310*/  LDC.64 R4, c[0x0][0x3a0] ;  /* 0x0000e800ff047b82 */ /* 0x000e220000000a00 */
[----:B------:R-:W1:Y:S01]  /*0320*/  LDCU.64 UR4, c[0x0][0x388] ;  /* 0x00007100ff0477ac */ /* 0x000e620008000a00 */
[----:B------:R-:W-:Y:S01]  /*0330*/  IADD3 R3, PT, PT, -R3, R0, RZ ;  /* 0x0000000003037210 */ /* 0x000fe20007ffe1ff */
[----:B-1----:R-:W-:-:S04]  /*0340*/  UIADD3 UR4, UP0, UPT, UR4, 0x8, URZ ;  /* 0x0000000804047890 */ /* 0x002fc8000ff1e0ff */
[----:B------:R-:W-:-:S12]  /*0350*/  UIADD3.X UR5, UPT, UPT, URZ, UR5, URZ, UP0, !UPT ;  /* 0x00000005ff057290 */ /* 0x000fd800087fe4ff */
.L_x_3:
[----:B------:R-:W-:Y:S01]  /*0360*/  MOV R6, UR4 ;  /* 0x0000000400067c02 */ /* 0x000fe20008000f00 */
[----:B------:R-:W-:-:S04]  /*0370*/  IMAD.U32 R7, RZ, RZ, UR5 ;  /* 0x00000005ff077e24 */ /* 0x000fc8000f8e00ff */
[----:B------:R-:W-:-:S05]  /*0380*/  IMAD.WIDE R6, R0, 0x4, R6 ;  /* 0x0000000400067825 */ /* 0x000fca00078e0206 */
[----:B------:R-:W0:Y:S01]  /*0390*/  LDG.E R9, desc[UR6][R6.64+-0x8] ;  /* 0xfffff80606097981 */ /* 0x000e22000c1e1900 */
[----:B------:R-:W-:Y:S01]  /*03a0*/  MOV R8, 0x1 ;  /* 0x0000000100087802 */ /* 0x000fe20000000f00 */
[----:B0-----:R-:W-:-:S06]  /*03b0*/  IMAD.WIDE R10, R9, 0x4, R4 ;  /* 0x00000004090a7825 */ /* 0x001fcc00078e0204 */
[----:B------:R-:W2:Y:S02]  /*03c0*/  ATOMG.E.EXCH.STRONG.GPU PT, R10, desc[UR6][R10.64], R8 ;  /* 0x800000080a0a79a8 */ /* 0x000ea4000c1ef106 */
[----:B--2---:R-:W-:-:S13]  /*03d0*/  ISETP.NE.AND P0, PT, R10, RZ, PT ;  /* 0x000000ff0a00720c */ /* 0x004fda0003f05270 */
[----:B------:R-:W0:Y:S08]  /*03e0*/  @!P0 LDC.64 R12, c[0x0][0x3b0] ;  /* 0x0000ec00ff0c8b82 */ /* 0x000e300000000a00 */
[----:B------:R-:W1:Y:S01]  /*03f0*/  @!P0 LDC.64 R14, c[0x0][0x3a8] ;  /* 0x0000ea00ff0e8b82 */ /* 0x000e620000000a00 */
[----:B0-----:R-:W-:-:S05]  /*0400*/  @!P0 IMAD.WIDE R12, R9, 0x4, R12 ;  /* 0x00000004090c8825 */ /* 0x001fca00078e020c */
[----:B------:R0:W-:Y:S01]  /*0410*/  @!P0 STG.E desc[UR6][R12.64], R2 ;  /* 0x000000020c008986 */ /* 0x0001e2000c101906 */
[----:B-1----:R-:W-:-:S05]  /*0420*/  @!P0 IMAD.WIDE R14, R9, 0x4, R14 ;  /* 0x00000004090e8825 */ /* 0x002fca00078e020e */
[----:B------:R1:W-:Y:S04]  /*0430*/  @!P0 STG.E desc[UR6][R14.64], R8 ;  /* 0x000000080e008986 */ /* 0x0003e8000c101906 */
[----:B------:R-:W2:Y:S02]  /*0440*/  LDG.E R9, desc[UR6][R6.64+-0x4] ;  /* 0xfffffc0606097981 */ /* 0x000ea4000c1e1900 */
[----:B--2---:R-:W-:-:S06]  /*0450*/  IMAD.WIDE R16, R9, 0x4, R4 ;  /* 0x0000000409107825 */ /* 0x004fcc00078e0204 */
[----:B------:R-:W2:Y:S02]  /*0460*/  ATOMG.E.EXCH.STRONG.GPU PT, R16, desc[UR6][R16.64], R8 ;  /* 0x80000008101079a8 */ /* 0x000ea4000c1ef106 */
[----:B--2---:R-:W-:-:S13]  /*0470*/  ISETP.NE.AND P0, PT, R16, RZ, PT ;  /* 0x000000ff1000720c */ /* 0x004fda0003f05270 */
[----:B------:R-:W2:Y:S08]  /*0480*/  @!P0 LDC.64 R10, c[0x0][0x3b0] ;  /* 0x0000ec00ff0a8b82 */ /* 0x000eb00000000a00 */
[----:B------:R-:W3:Y:S01]  /*0490*/  @!P0 LDC.64 R18, c[0x0][0x3a8] ;  /* 0x0000ea00ff128b82 */ /* 0x000ee20000000a00 */
[----:B--2---:R-:W-:-:S05]  /*04a0*/  @!P0 IMAD.WIDE R10, R9, 0x4, R10 ;  /* 0x00000004090a8825 */ /* 0x004fca00078e020a */
[----:B------:R2:W-:Y:S01]  /*04b0*/  @!P0 STG.E desc[UR6][R10.64], R2 ;  /* 0x000000020a008986 */ /* 0x0005e2000c101906 */
[----:B---3--:R-:W-:-:S05]  /*04c0*/  @!P0 IMAD.WIDE R18, R9, 0x4, R18 ;  /* 0x0000000409128825 */ /* 0x008fca00078e0212 */
[----:B------:R3:W-:Y:S04]  /*04d0*/  @!P0 STG.E desc[UR6][R18.64], R8 ;  /* 0x0000000812008986 */ /* 0x0007e8000c101906 */
[----:B------:R-:W0:Y:S02]  /*04e0*/  LDG.E R9, desc[UR6][R6.64] ;  /* 0x0000000606097981 */ /* 0x000e24000c1e1900 */
[----:B0-----:R-:W-:-:S06]  /*04f0*/  IMAD.WIDE R12, R9, 0x4, R4 ;  /* 0x00000004090c7825 */ /* 0x001fcc00078e0204 */
[----:B------:R-:W4:Y:S02]  /*0500*/  ATOMG.E.EXCH.STRONG.GPU PT, R12, desc[UR6][R12.64], R8 ;  /* 0x800000080c0c79a8 */ /* 0x000f24000c1ef106 */
[----:B----4-:R-:W-:-:S13]  /*0510*/  ISETP.NE.AND P0, PT, R12, RZ, PT ;  /* 0x000000ff0c00720c */ /* 0x010fda0003f05270 */
[----:B-1----:R-:W0:Y:S08]  /*0520*/  @!P0 LDC.64 R14, c[0x0][0x3b0] ;  /* 0x0000ec00ff0e8b82 */ /* 0x002e300000000a00 */
[----:B------:R-:W1:Y:S01]  /*0530*/  @!P0 LDC.64 R16, c[0x0][0x3a8] ;  /* 0x0000ea00ff108b82 */ /* 0x000e620000000a00 */
[----:B0-----:R-:W-:-:S05]  /*0540*/  @!P0 IMAD.WIDE R14, R9, 0x4, R14 ;  /* 0x00000004090e8825 */ /* 0x001fca00078e020e */
[----:B------:R4:W-:Y:S01]  /*0550*/  @!P0 STG.E desc[UR6][R14.64], R2 ;  /* 0x000000020e008986 */ /* 0x0009e2000c101906 */
[----:B-1----:R-:W-:-:S05]  /*0560*/  @!P0 IMAD.WIDE R16, R9, 0x4, R16 ;  /* 0x0000000409108825 */ /* 0x002fca00078e0210 */
[----:B------:R4:W-:Y:S04]  /*0570*/  @!P0 STG.E desc[UR6][R16.64], R8 ;  /* 0x0000000810008986 */ /* 0x0009e8000c101906 */
[----:B------:R-:W2:Y:S02]  /*0580*/  LDG.E R9, desc[UR6][R6.64+0x4] ;  /* 0x0000040606097981 */ /* 0x000ea4000c1e1900 */
[----:B--2---:R-:W-:-:S06]  /*0590*/  IMAD.WIDE R10, R9, 0x4, R4 ;  /* 0x00000004090a7825 */ /* 0x004fcc00078e0204 */
[----:B------:R-:W2:Y:S01]  /*05a0*/  ATOMG.E.EXCH.STRONG.GPU PT, R10, desc[UR6][R10.64], R8 ;  /* 0x800000080a0a79a8 */ /* 0x000ea2000c1ef106 */
[----:B------:R-:W-:Y:S02]  /*05b0*/  IADD3 R3, PT, PT, R3, 0x4, RZ ;  /* 0x0000000403037810 */ /* 0x000fe40007ffe0ff */
[----:B------:R-:W-:Y:S02]  /*05c0*/  IADD3 R0, PT, PT, R0, 0x4, RZ ;  /* 0x0000000400007810 */ /* 0x000fe40007ffe0ff */
[----:B--2---:R-:W-:-:S13]  /*05d0*/  ISETP.NE.AND P0, PT, R10, RZ, PT ;  /* 0x000000ff0a00720c */ /* 0x004fda0003f05270 */
[----:B------:R-:W0:Y:S08]  /*05e0*/  @!P0 LDC.64 R12, c[0x0][0x3b0] ;  /* 0x0000ec00ff0c8b82 */ /* 0x000e300000000a00 */
[----:B---3--:R-:W1:Y:S01]  /*05f0*/  @!P0 LDC.64 R18, c[0x0][0x3a8] ;  /* 0x0000ea00ff128b82 */ /* 0x008e620000000a00 */
[----:B0-----:R-:W-:-:S05]  /*0600*/  @!P0 IMAD.WIDE R12, R9, 0x4, R12 ;  /* 0x00000004090c8825 */ /* 0x001fca00078e020c */
[----:B------:R4:W-:Y:S01]  /*0610*/  @!P0 STG.E desc[UR6][R12.64], R2 ;  /* 0x000000020c008986 */ /* 0x0009e2000c101906 */
[----:B-1----:R-:W-:-:S05]  /*0620*/  @!P0 IMAD.WIDE R18, R9, 0x4, R18 ;  /* 0x0000000409128825 */ /* 0x002fca00078e0212 */
[----:B------:R4:W-:Y:S01]  /*0630*/  @!P0 STG.E desc[UR6][R18.64], R8 ;  /* 0x0000000812008986 */ /* 0x0009e2000c101906 */
[----:B------:R-:W-:-:S13]  /*0640*/  ISETP.NE.AND P0, PT, R3, RZ, PT ;  /* 0x000000ff0300720c */ /* 0x000fda0003f05270 */
[----:B----4-:R-:W-:Y:S05]  /*0650*/  @P0 BRA `(.L_x_3) ;  /* 0xfffffffc00400947 */ /* 0x010fea000383ffff */
[----:B------:R-:W-:Y:S05]  /*0660*/  EXIT ;  /* 0x000000000000794d */ /* 0x000fea0003800000 */
.L_x_4:
[----:B------:R-:W-:-:S00]  /*0670*/  BRA `(.L_x_4) ;  /* 0xfffffffc00fc7947 */ /* 0x000fc0000383ffff */
[----:B------:R-:W-:-:S00]  /*0680*/  NOP ;  /* 0x0000000000007918 */ /* 0x000fc00000000000 */
[----:B------:R-:W-:-:S00]  /*0690*/  NOP ;  /* 0x0000000000007918 */ /* 0x000fc00000000000 */
[----:B------:R-:W-:-:S00]  /*06a0*/  NOP ;  /* 0x0000000000007918 */ /* 0x000fc00000000000 */
[----:B------:R-:W-:-:S00]  /*06b0*/  NOP ;  /* 0x0000000000007918 */ /* 0x000fc00000000000 */
[----:B------:R-:W-:-:S00]  /*06c0*/  NOP ;  /* 0x0000000000007918 */ /* 0x000fc00000000000 */
[----:B------:R-:W-:-:S00]  /*06d0*/  NOP ;  /* 0x0000000000007918 */ /* 0x000fc00000000000 */
[----:B------:R-:W-:-:S00]  /*06e0*/  NOP ;  /* 0x0000000000007918 */ /* 0x000fc00000000000 */
[----:B------:R-:W-:-:S00]  /*06f0*/  NOP ;  /* 0x0000000000007918 */ /* 0x000fc00000000000 */
.L_x_5:


//--------------------- .nv.shared.reserved.0     --------------------------
	.section	.nv.shared.reserved.0,"aw",@nobits
	.weak		__nv_reservedSMEM_offset_0_alias
	.size		__nv_reservedSMEM_offset_0_alias, 0, 64
	.other		__nv_reservedSMEM_offset_0_alias,@"STO_CUDA_RESERVED_SHARED STV_DEFAULT"
__nv_reservedSMEM_offset_0_alias:
	.zero		0
	.zero		64


//--------------------- .nv.constant0._Z14bfs_bitmap_gpuPKiS0_S0_iPiS1_S1_i --------------------------
	.section	.nv.constant0._Z14bfs_bitmap_gpuPKiS0_S0_iPiS1_S1_i,"a",@progbits
	.sectionflags	@""
	.align	4
.nv.constant0._Z14bfs_bitmap_gpuPKiS0_S0_iPiS1_S1_i:
	.zero		956


//--------------------- SYMBOLS --------------------------

	.type		.nv.reservedSmem.offset0,@object
	.size		.nv.reservedSmem.offset0,0x4
